//
// Generated by NVIDIA NVVM Compiler
//
// Compiler Build ID: CL-36424714
// Cuda compilation tools, release 13.0, V13.0.88
// Based on NVVM 20.0.0
//

.version 9.0
.target sm_100
.address_size 64

	// .globl	_Z13jacobi_kernelPKfPfiiS1_

.visible .entry _Z13jacobi_kernelPKfPfiiS1_(
	.param .u64 .ptr .align 1 _Z13jacobi_kernelPKfPfiiS1__param_0,
	.param .u64 .ptr .align 1 _Z13jacobi_kernelPKfPfiiS1__param_1,
	.param .u32 _Z13jacobi_kernelPKfPfiiS1__param_2,
	.param .u32 _Z13jacobi_kernelPKfPfiiS1__param_3,
	.param .u64 .ptr .align 1 _Z13jacobi_kernelPKfPfiiS1__param_4
)
{
	.reg .pred 	%p<11>;
	.reg .b32 	%r<28>;
	.reg .b32 	%f<14>;
	.reg .b64 	%rd<20>;

	ld.param.u64 	%rd2, [_Z13jacobi_kernelPKfPfiiS1__param_0];
	ld.param.u64 	%rd3, [_Z13jacobi_kernelPKfPfiiS1__param_1];
	ld.param.u32 	%r8, [_Z13jacobi_kernelPKfPfiiS1__param_2];
	ld.param.u32 	%r10, [_Z13jacobi_kernelPKfPfiiS1__param_3];
	ld.param.u64 	%rd4, [_Z13jacobi_kernelPKfPfiiS1__param_4];
	cvta.to.global.u64 	%rd1, %rd4;
	mov.u32 	%r11, %ctaid.x;
	mov.u32 	%r12, %ntid.x;
	mov.u32 	%r13, %tid.x;
	mad.lo.s32 	%r14, %r11, %r12, %r13;
	mov.u32 	%r15, %ctaid.y;
	mov.u32 	%r16, %ntid.y;
	mov.u32 	%r17, %tid.y;
	mad.lo.s32 	%r18, %r15, %r16, %r17;
	setp.eq.s32 	%p1, %r18, 0;
	add.s32 	%r19, %r8, -1;
	setp.ge.s32 	%p2, %r18, %r19;
	or.pred  	%p3, %p1, %p2;
	setp.lt.s32 	%p4, %r14, 1;
	or.pred  	%p5, %p4, %p3;
	add.s32 	%r20, %r10, -1;
	setp.ge.s32 	%p6, %r14, %r20;
	or.pred  	%p7, %p5, %p6;
	@%p7 bra 	$L__BB0_5;
	cvta.to.global.u64 	%rd5, %rd2;
	cvta.to.global.u64 	%rd6, %rd3;
	mul.lo.s32 	%r21, %r10, %r18;
	cvt.s64.s32 	%rd7, %r21;
	cvt.u64.u32 	%rd8, %r14;
	add.s64 	%rd9, %rd8, %rd7;
	shl.b64 	%rd10, %rd9, 2;
	add.s64 	%rd11, %rd5, %rd10;
	ld.global.f32 	%f3, [%rd11+4];
	ld.global.f32 	%f4, [%rd11+-4];
	add.f32 	%f5, %f3, %f4;
	sub.s32 	%r22, %r21, %r10;
	add.s32 	%r23, %r22, %r14;
	mul.wide.s32 	%rd12, %r23, 4;
	add.s64 	%rd13, %rd5, %rd12;
	ld.global.f32 	%f6, [%rd13];
	add.f32 	%f7, %f5, %f6;
	shl.b32 	%r24, %r10, 1;
	add.s32 	%r25, %r23, %r24;
	mul.wide.s32 	%rd14, %r25, 4;
	add.s64 	%rd15, %rd5, %rd14;
	ld.global.f32 	%f8, [%rd15];
	add.f32 	%f9, %f7, %f8;
	mul.f32 	%f10, %f9, 0f3E800000;
	add.s32 	%r26, %r21, %r14;
	mul.wide.s32 	%rd16, %r26, 4;
	add.s64 	%rd17, %rd6, %rd16;
	st.global.f32 	[%rd17], %f10;
	mul.wide.s32 	%rd18, %r10, 4;
	add.s64 	%rd19, %rd13, %rd18;
	ld.global.f32 	%f11, [%rd19];
	sub.f32 	%f12, %f10, %f11;
	abs.f32 	%f1, %f12;
	ld.global.f32 	%f2, [%rd1];
	setp.ge.f32 	%p8, %f2, %f1;
	@%p8 bra 	$L__BB0_5;
	mov.b32 	%r27, %f2;
	mov.b32 	%r4, %f1;
$L__BB0_3:
	mov.b32 	%f13, %r27;
	setp.le.f32 	%p9, %f1, %f13;
	@%p9 bra 	$L__BB0_5;
	atom.relaxed.global.cas.b32 	%r6, [%rd1], %r27, %r4;
	setp.ne.s32 	%p10, %r27, %r6;
	mov.u32 	%r27, %r6;
	@%p10 bra 	$L__BB0_3;
$L__BB0_5:
	ret;

}
	// .globl	_Z11copy_kernelPfPKfii
.visible .entry _Z11copy_kernelPfPKfii(
	.param .u64 .ptr .align 1 _Z11copy_kernelPfPKfii_param_0,
	.param .u64 .ptr .align 1 _Z11copy_kernelPfPKfii_param_1,
	.param .u32 _Z11copy_kernelPfPKfii_param_2,
	.param .u32 _Z11copy_kernelPfPKfii_param_3
)
{
	.reg .pred 	%p<8>;
	.reg .b32 	%r<18>;
	.reg .b32 	%f<2>;
	.reg .b64 	%rd<8>;

	ld.param.u64 	%rd1, [_Z11copy_kernelPfPKfii_param_0];
	ld.param.u64 	%rd2, [_Z11copy_kernelPfPKfii_param_1];
	ld.param.u32 	%r4, [_Z11copy_kernelPfPKfii_param_2];
	ld.param.u32 	%r6, [_Z11copy_kernelPfPKfii_param_3];
	mov.u32 	%r7, %ctaid.x;
	mov.u32 	%r8, %ntid.x;
	mov.u32 	%r9, %tid.x;
	mad.lo.s32 	%r10, %r7, %r8, %r9;
	mov.u32 	%r11, %ctaid.y;
	mov.u32 	%r12, %ntid.y;
	mov.u32 	%r13, %tid.y;
	mad.lo.s32 	%r14, %r11, %r12, %r13;
	setp.eq.s32 	%p1, %r14, 0;
	add.s32 	%r15, %r4, -1;
	setp.ge.s32 	%p2, %r14, %r15;
	or.pred  	%p3, %p1, %p2;
	setp.lt.s32 	%p4, %r10, 1;
	or.pred  	%p5, %p4, %p3;
	add.s32 	%r16, %r6, -1;
	setp.ge.s32 	%p6, %r10, %r16;
	or.pred  	%p7, %p5, %p6;
	@%p7 bra 	$L__BB1_2;
	cvta.to.global.u64 	%rd3, %rd2;
	cvta.to.global.u64 	%rd4, %rd1;
	mad.lo.s32 	%r17, %r6, %r14, %r10;
	mul.wide.s32 	%rd5, %r17, 4;
	add.s64 	%rd6, %rd3, %rd5;
	ld.global.f32 	%f1, [%rd6];
	add.s64 	%rd7, %rd4, %rd5;
	st.global.f32 	[%rd7], %f1;
$L__BB1_2:
	ret;

}


// ===== COMPILED SASS (sm_100) =====

	.target	sm_100

	.elftype	@"ET_EXEC"


//--------------------- .note.nv.tkinfo           --------------------------
	.section	.note.nv.tkinfo,"",@"SHT_NOTE"
	.sectionflags	@"SHF_NOTE_NV_TKINFO"
	.tkinfo
        /*0018*/ 	.word	0x00000002
        /*0030*/ 	.string	""
        /*0030*/ 	.string	"ptxas"
        /*0030*/ 	.string	"Cuda compilation tools, release 13.0, V13.0.88"
        /*0030*/ 	.string	"Build cuda_13.0.r13.0/compiler.36424714_0"
        /*0030*/ 	.string	"-arch sm_100 -m 64 "



//--------------------- .note.nv.cuinfo           --------------------------
	.section	.note.nv.cuinfo,"",@"SHT_NOTE"
	.sectionflags	@"SHF_NOTE_NV_CUINFO"
        /*0018*/ 	.short	0x0002
        /*001a*/ 	.short	0x0064
        /*001c*/ 	.short	0x0082
	.zero		2


//--------------------- .nv.info                  --------------------------
	.section	.nv.info,"",@"SHT_CUDA_INFO"
	.align	4


	//----- nvinfo : EIATTR_REGCOUNT
	.align		4
        /*0000*/ 	.byte	0x04, 0x2f
        /*0002*/ 	.short	(.L_1 - .L_0)
	.align		4
.L_0:
        /*0004*/ 	.word	index@(_Z13jacobi_kernelPKfPfiiS1_)
        /*0008*/ 	.word	0x00000016


	//----- nvinfo : EIATTR_FRAME_SIZE
	.align		4
.L_1:
        /*000c*/ 	.byte	0x04, 0x11
        /*000e*/ 	.short	(.L_3 - .L_2)
	.align		4
.L_2:
        /*0010*/ 	.word	index@(_Z13jacobi_kernelPKfPfiiS1_)
        /*0014*/ 	.word	0x00000000


	//----- nvinfo : EIATTR_REGCOUNT
	.align		4
.L_3:
        /*0018*/ 	.byte	0x04, 0x2f
        /*001a*/ 	.short	(.L_5 - .L_4)
	.align		4
.L_4:
        /*001c*/ 	.word	index@(_Z11copy_kernelPfPKfii)
        /*0020*/ 	.word	0x0000000a


	//----- nvinfo : EIATTR_FRAME_SIZE
	.align		4
.L_5:
        /*0024*/ 	.byte	0x04, 0x11
        /*0026*/ 	.short	(.L_7 - .L_6)
	.align		4
.L_6:
        /*0028*/ 	.word	index@(_Z11copy_kernelPfPKfii)
        /*002c*/ 	.word	0x00000000


	//----- nvinfo : EIATTR_MIN_STACK_SIZE
	.align		4
.L_7:
        /*0030*/ 	.byte	0x04, 0x12
        /*0032*/ 	.short	(.L_9 - .L_8)
	.align		4
.L_8:
        /*0034*/ 	.word	index@(_Z11copy_kernelPfPKfii)
        /*0038*/ 	.word	0x00000000


	//----- nvinfo : EIATTR_MIN_STACK_SIZE
	.align		4
.L_9:
        /*003c*/ 	.byte	0x04, 0x12
        /*003e*/ 	.short	(.L_11 - .L_10)
	.align		4
.L_10:
        /*0040*/ 	.word	index@(_Z13jacobi_kernelPKfPfiiS1_)
        /*0044*/ 	.word	0x00000000
.L_11:


//--------------------- .nv.compat                --------------------------
	.section	.nv.compat,"",@"SHT_CUDA_COMPAT_INFO"
	.align	4
        /*0000*/ 	.byte	0x02, 0x09, 0x00, 0x00, 0x02, 0x02, 0x01, 0x00, 0x02, 0x05, 0x05, 0x00, 0x03, 0x07, 0x01, 0x01
        /*0010*/ 	.byte	0x02, 0x03, 0x00, 0x00, 0x02, 0x06, 0x01, 0x00, 0x04, 0x0b, 0x08, 0x00, 0x09, 0x00, 0x00, 0x00
        /*0020*/ 	.byte	0x00, 0x00, 0x00, 0x00


//--------------------- .nv.info._Z11copy_kernelPfPKfii --------------------------
	.section	.nv.info._Z11copy_kernelPfPKfii,"",@"SHT_CUDA_INFO"
	.sectionflags	@""
	.align	4


	//----- nvinfo : EIATTR_CUDA_API_VERSION
	.align		4
        /*0000*/ 	.byte	0x04, 0x37
        /*0002*/ 	.short	(.L_13 - .L_12)
.L_12:
        /*0004*/ 	.word	0x00000082


	//----- nvinfo : EIATTR_KPARAM_INFO
	.align		4
.L_13:
        /*0008*/ 	.byte	0x04, 0x17
        /*000a*/ 	.short	(.L_15 - .L_14)
.L_14:
        /*000c*/ 	.word	0x00000000
        /*0010*/ 	.short	0x0003
        /*0012*/ 	.short	0x0014
        /*0014*/ 	.byte	0x00, 0xf0, 0x11, 0x00


	//----- nvinfo : EIATTR_KPARAM_INFO
	.align		4
.L_15:
        /*0018*/ 	.byte	0x04, 0x17
        /*001a*/ 	.short	(.L_17 - .L_16)
.L_16:
        /*001c*/ 	.word	0x00000000
        /*0020*/ 	.short	0x0002
        /*0022*/ 	.short	0x0010
        /*0024*/ 	.byte	0x00, 0xf0, 0x11, 0x00


	//----- nvinfo : EIATTR_KPARAM_INFO
	.align		4
.L_17:
        /*0028*/ 	.byte	0x04, 0x17
        /*002a*/ 	.short	(.L_19 - .L_18)
.L_18:
        /*002c*/ 	.word	0x00000000
        /*0030*/ 	.short	0x0001
        /*0032*/ 	.short	0x0008
        /*0034*/ 	.byte	0x00, 0xf5, 0x21, 0x00


	//----- nvinfo : EIATTR_KPARAM_INFO
	.align		4
.L_19:
        /*0038*/ 	.byte	0x04, 0x17
        /*003a*/ 	.short	(.L_21 - .L_20)
.L_20:
        /*003c*/ 	.word	0x00000000
        /*0040*/ 	.short	0x0000
        /*0042*/ 	.short	0x0000
        /*0044*/ 	.byte	0x00, 0xf5, 0x21, 0x00


	//----- nvinfo : EIATTR_SPARSE_MMA_MASK
	.align		4
.L_21:
        /*0048*/ 	.byte	0x03, 0x50
        /*004a*/ 	.short	0x0000


	//----- nvinfo : EIATTR_MAXREG_COUNT
	.align		4
        /*004c*/ 	.byte	0x03, 0x1b
        /*004e*/ 	.short	0x00ff


	//----- nvinfo : EIATTR_MERCURY_ISA_VERSION
	.align		4
        /*0050*/ 	.byte	0x03, 0x5f
        /*0052*/ 	.short	0x0101


	//----- nvinfo : EIATTR_VRC_CTA_INIT_COUNT
	.align		4
        /*0054*/ 	.byte	0x02, 0x4a
	.zero		1
	.zero		1


	//----- nvinfo : EIATTR_EXIT_INSTR_OFFSETS
	.align		4
        /*0058*/ 	.byte	0x04, 0x1c
        /*005a*/ 	.short	(.L_23 - .L_22)


	//   ....[0]....
.L_22:
        /*005c*/ 	.word	0x00000100


	//   ....[1]....
        /*0060*/ 	.word	0x00000190


	//----- nvinfo : EIATTR_CBANK_PARAM_SIZE
	.align		4
.L_23:
        /*0064*/ 	.byte	0x03, 0x19
        /*0066*/ 	.short	0x0018


	//----- nvinfo : EIATTR_PARAM_CBANK
	.align		4
        /*0068*/ 	.byte	0x04, 0x0a
        /*006a*/ 	.short	(.L_25 - .L_24)
	.align		4
.L_24:
        /*006c*/ 	.word	index@(.nv.constant0._Z11copy_kernelPfPKfii)
        /*0070*/ 	.short	0x0380
        /*0072*/ 	.short	0x0018


	//----- nvinfo : EIATTR_SW_WAR
	.align		4
.L_25:
        /*0074*/ 	.byte	0x04, 0x36
        /*0076*/ 	.short	(.L_27 - .L_26)
.L_26:
        /*0078*/ 	.word	0x00000008
.L_27:


//--------------------- .nv.info._Z13jacobi_kernelPKfPfiiS1_ --------------------------
	.section	.nv.info._Z13jacobi_kernelPKfPfiiS1_,"",@"SHT_CUDA_INFO"
	.sectionflags	@""
	.align	4


	//----- nvinfo : EIATTR_CUDA_API_VERSION
	.align		4
        /*0000*/ 	.byte	0x04, 0x37
        /*0002*/ 	.short	(.L_29 - .L_28)
.L_28:
        /*0004*/ 	.word	0x00000082


	//----- nvinfo : EIATTR_KPARAM_INFO
	.align		4
.L_29:
        /*0008*/ 	.byte	0x04, 0x17
        /*000a*/ 	.short	(.L_31 - .L_30)
.L_30:
        /*000c*/ 	.word	0x00000000
        /*0010*/ 	.short	0x0004
        /*0012*/ 	.short	0x0018
        /*0014*/ 	.byte	0x00, 0xf5, 0x21, 0x00


	//----- nvinfo : EIATTR_KPARAM_INFO
	.align		4
.L_31:
        /*0018*/ 	.byte	0x04, 0x17
        /*001a*/ 	.short	(.L_33 - .L_32)
.L_32:
        /*001c*/ 	.word	0x00000000
        /*0020*/ 	.short	0x0003
        /*0022*/ 	.short	0x0014
        /*0024*/ 	.byte	0x00, 0xf0, 0x11, 0x00


	//----- nvinfo : EIATTR_KPARAM_INFO
	.align		4
.L_33:
        /*0028*/ 	.byte	0x04, 0x17
        /*002a*/ 	.short	(.L_35 - .L_34)
.L_34:
        /*002c*/ 	.word	0x00000000
        /*0030*/ 	.short	0x0002
        /*0032*/ 	.short	0x0010
        /*0034*/ 	.byte	0x00, 0xf0, 0x11, 0x00


	//----- nvinfo : EIATTR_KPARAM_INFO
	.align		4
.L_35:
        /*0038*/ 	.byte	0x04, 0x17
        /*003a*/ 	.short	(.L_37 - .L_36)
.L_36:
        /*003c*/ 	.word	0x00000000
        /*0040*/ 	.short	0x0001
        /*0042*/ 	.short	0x0008
        /*0044*/ 	.byte	0x00, 0xf5, 0x21, 0x00


	//----- nvinfo : EIATTR_KPARAM_INFO
	.align		4
.L_37:
        /*0048*/ 	.byte	0x04, 0x17
        /*004a*/ 	.short	(.L_39 - .L_38)
.L_38:
        /*004c*/ 	.word	0x00000000
        /*0050*/ 	.short	0x0000
        /*0052*/ 	.short	0x0000
        /*0054*/ 	.byte	0x00, 0xf5, 0x21, 0x00


	//----- nvinfo : EIATTR_SPARSE_MMA_MASK
	.align		4
.L_39:
        /*0058*/ 	.byte	0x03, 0x50
        /*005a*/ 	.short	0x0000


	//----- nvinfo : EIATTR_MAXREG_COUNT
	.align		4
        /*005c*/ 	.byte	0x03, 0x1b
        /*005e*/ 	.short	0x00ff


	//----- nvinfo : EIATTR_MERCURY_ISA_VERSION
	.align		4
        /*0060*/ 	.byte	0x03, 0x5f
        /*0062*/ 	.short	0x0101


	//----- nvinfo : EIATTR_VRC_CTA_INIT_COUNT
	.align		4
        /*0064*/ 	.byte	0x02, 0x4a
	.zero		1
	.zero		1


	//----- nvinfo : EIATTR_EXIT_INSTR_OFFSETS
	.align		4
        /*0068*/ 	.byte	0x04, 0x1c
        /*006a*/ 	.short	(.L_41 - .L_40)


	//   ....[0]....
.L_40:
        /*006c*/ 	.word	0x00000100


	//   ....[1]....
        /*0070*/ 	.word	0x000002f0


	//   ....[2]....
        /*0074*/ 	.word	0x00000340


	//   ....[3]....
        /*0078*/ 	.word	0x00000390


	//----- nvinfo : EIATTR_CRS_STACK_SIZE
	.align		4
.L_41:
        /*007c*/ 	.byte	0x04, 0x1e
        /*007e*/ 	.short	(.L_43 - .L_42)
.L_42:
        /*0080*/ 	.word	0x00000000


	//----- nvinfo : EIATTR_CBANK_PARAM_SIZE
	.align		4
.L_43:
        /*0084*/ 	.byte	0x03, 0x19
        /*0086*/ 	.short	0x0020


	//----- nvinfo : EIATTR_PARAM_CBANK
	.align		4
        /*0088*/ 	.byte	0x04, 0x0a
        /*008a*/ 	.short	(.L_45 - .L_44)
	.align		4
.L_44:
        /*008c*/ 	.word	index@(.nv.constant0._Z13jacobi_kernelPKfPfiiS1_)
        /*0090*/ 	.short	0x0380
        /*0092*/ 	.short	0x0020


	//----- nvinfo : EIATTR_SW_WAR
	.align		4
.L_45:
        /*0094*/ 	.byte	0x04, 0x36
        /*0096*/ 	.short	(.L_47 - .L_46)
.L_46:
        /*0098*/ 	.word	0x00000008
.L_47:


//--------------------- .nv.callgraph             --------------------------
	.section	.nv.callgraph,"",@"SHT_CUDA_CALLGRAPH"
	.align	4
	.sectionentsize	8
	.align		4
        /*0000*/ 	.word	0x00000000
	.align		4
        /*0004*/ 	.word	0xffffffff
	.align		4
        /*0008*/ 	.word	0x00000000
	.align		4
        /*000c*/ 	.word	0xfffffffe
	.align		4
        /*0010*/ 	.word	0x00000000
	.align		4
        /*0014*/ 	.word	0xfffffffd
	.align		4
        /*0018*/ 	.word	0x00000000
	.align		4
        /*001c*/ 	.word	0xfffffffc


//--------------------- .text._Z11copy_kernelPfPKfii --------------------------
	.section	.text._Z11copy_kernelPfPKfii,"ax",@progbits
	.align	128
        .global         _Z11copy_kernelPfPKfii
        .type           _Z11copy_kernelPfPKfii,@function
        .size           _Z11copy_kernelPfPKfii,(.L_x_3 - _Z11copy_kernelPfPKfii)
        .other          _Z11copy_kernelPfPKfii,@"STO_CUDA_ENTRY STV_DEFAULT"
_Z11copy_kernelPfPKfii:
.text._Z11copy_kernelPfPKfii:
[----:B------:R-:W-:Y:S01]  /*0000*/  LDC R1, c[0x0][0x37c] ;  /* 0x0000df00ff017b82 */ /* 0x000fe20000000800 */
[----:B------:R-:W0:Y:S07]  /*0010*/  S2R R2, SR_TID.Y ;  /* 0x0000000000027919 */ /* 0x000e2e0000002200 */
[----:B------:R-:W1:Y:S01]  /*0020*/  LDC R0, c[0x0][0x360] ;  /* 0x0000d800ff007b82 */ /* 0x000e620000000800 */
[----:B------:R-:W2:Y:S01]  /*0030*/  LDCU.64 UR4, c[0x0][0x390] ;  /* 0x00007200ff0477ac */ /* 0x000ea20008000a00 */
[----:B------:R-:W1:Y:S06]  /*0040*/  S2R R3, SR_TID.X ;  /* 0x0000000000037919 */ /* 0x000e6c0000002100 */
[----:B------:R-:W0:Y:S08]  /*0050*/  S2UR UR7, SR_CTAID.Y ;  /* 0x00000000000779c3 */ /* 0x000e300000002600 */
[----:B------:R-:W0:Y:S01]  /*0060*/  LDC R5, c[0x0][0x364] ;  /* 0x0000d900ff057b82 */ /* 0x000e220000000800 */
[----:B--2---:R-:W-:-:S07]  /*0070*/  UIADD3 UR4, UPT, UPT, UR4, -0x1, URZ ;  /* 0xffffffff04047890 */ /* 0x004fce000fffe0ff */
[----:B------:R-:W1:Y:S01]  /*0080*/  S2UR UR6, SR_CTAID.X ;  /* 0x00000000000679c3 */ /* 0x000e620000002500 */
[----:B0-----:R-:W-:-:S05]  /*0090*/  IMAD R5, R5, UR7, R2 ;  /* 0x0000000705057c24 */ /* 0x001fca000f8e0202 */
[C---:B------:R-:W-:Y:S01]  /*00a0*/  ISETP.GE.AND P0, PT, R5.reuse, UR4, PT ;  /* 0x0000000405007c0c */ /* 0x040fe2000bf06270 */
[----:B------:R-:W-:Y:S01]  /*00b0*/  UIADD3 UR4, UPT, UPT, UR5, -0x1, URZ ;  /* 0xffffffff05047890 */ /* 0x000fe2000fffe0ff */
[----:B-1----:R-:W-:Y:S02]  /*00c0*/  IMAD R0, R0, UR6, R3 ;  /* 0x0000000600007c24 */ /* 0x002fe4000f8e0203 */
[----:B------:R-:W-:-:S04]  /*00d0*/  ISETP.EQ.OR P0, PT, R5, RZ, P0 ;  /* 0x000000ff0500720c */ /* 0x000fc80000702670 */
[----:B------:R-:W-:-:S04]  /*00e0*/  ISETP.LT.OR P0, PT, R0, 0x1, P0 ;  /* 0x000000010000780c */ /* 0x000fc80000701670 */
[----:B------:R-:W-:-:S13]  /*00f0*/  ISETP.GE.OR P0, PT, R0, UR4, P0 ;  /* 0x0000000400007c0c */ /* 0x000fda0008706670 */
[----:B------:R-:W-:Y:S05]  /*0100*/  @P0 EXIT ;  /* 0x000000000000094d */ /* 0x000fea0003800000 */
[----:B------:R-:W0:Y:S01]  /*0110*/  LDC.64 R2, c[0x0][0x388] ;  /* 0x0000e200ff027b82 */ /* 0x000e220000000a00 */
[----:B------:R-:W1:Y:S01]  /*0120*/  LDCU.64 UR6, c[0x0][0x358] ;  /* 0x00006b00ff0677ac */ /* 0x000e620008000a00 */
[----:B------:R-:W-:-:S06]  /*0130*/  IMAD R7, R5, UR5, R0 ;  /* 0x0000000505077c24 */ /* 0x000fcc000f8e0200 */
[----:B------:R-:W2:Y:S01]  /*0140*/  LDC.64 R4, c[0x0][0x380] ;  /* 0x0000e000ff047b82 */ /* 0x000ea20000000a00 */
[----:B0-----:R-:W-:-:S06]  /*0150*/  IMAD.WIDE R2, R7, 0x4, R2 ;  /* 0x0000000407027825 */ /* 0x001fcc00078e0202 */
[----:B-1----:R-:W3:Y:S01]  /*0160*/  LDG.E R3, desc[UR6][R2.64] ;  /* 0x0000000602037981 */ /* 0x002ee2000c1e1900 */
[----:B--2---:R-:W-:-:S05]  /*0170*/  IMAD.WIDE R4, R7, 0x4, R4 ;  /* 0x0000000407047825 */ /* 0x004fca00078e0204 */
[----:B---3--:R-:W-:Y:S01]  /*0180*/  STG.E desc[UR6][R4.64], R3 ;  /* 0x0000000304007986 */ /* 0x008fe2000c101906 */
[----:B------:R-:W-:Y:S05]  /*0190*/  EXIT ;  /* 0x000000000000794d */ /* 0x000fea0003800000 */
.L_x_0:
[----:B------:R-:W-:-:S00]  /*01a0*/  BRA `(.L_x_0) ;  /* 0xfffffffc00fc7947 */ /* 0x000fc0000383ffff */
[----:B------:R-:W-:-:S00]  /*01b0*/  NOP ;  /* 0x0000000000007918 */ /* 0x000fc00000000000 */
        /* <DEDUP_REMOVED lines=12> */
.L_x_3:


//--------------------- .text._Z13jacobi_kernelPKfPfiiS1_ --------------------------
	.section	.text._Z13jacobi_kernelPKfPfiiS1_,"ax",@progbits
	.align	128
        .global         _Z13jacobi_kernelPKfPfiiS1_
        .type           _Z13jacobi_kernelPKfPfiiS1_,@function
        .size           _Z13jacobi_kernelPKfPfiiS1_,(.L_x_4 - _Z13jacobi_kernelPKfPfiiS1_)
        .other          _Z13jacobi_kernelPKfPfiiS1_,@"STO_CUDA_ENTRY STV_DEFAULT"
_Z13jacobi_kernelPKfPfiiS1_:
.text._Z13jacobi_kernelPKfPfiiS1_:
[----:B------:R-:W-:Y:S01]  /*0000*/  LDC R1, c[0x0][0x37c] ;  /* 0x0000df00ff017b82 */ /* 0x000fe20000000800 */
[----:B------:R-:W0:Y:S07]  /*0010*/  S2R R5, SR_TID.Y ;  /* 0x0000000000057919 */ /* 0x000e2e0000002200 */
[----:B------:R-:W1:Y:S01]  /*0020*/  LDC R0, c[0x0][0x360] ;  /* 0x0000d800ff007b82 */ /* 0x000e620000000800 */
[----:B------:R-:W1:Y:S07]  /*0030*/  S2R R7, SR_TID.X ;  /* 0x0000000000077919 */ /* 0x000e6e0000002100 */
[----:B------:R-:W0:Y:S08]  /*0040*/  S2UR UR5, SR_CTAID.Y ;  /* 0x00000000000579c3 */ /* 0x000e300000002600 */
[----:B------:R-:W0:Y:S08]  /*0050*/  LDC R4, c[0x0][0x364] ;  /* 0x0000d900ff047b82 */ /* 0x000e300000000800 */
[----:B------:R-:W2:Y:S08]  /*0060*/  LDC.64 R2, c[0x0][0x390] ;  /* 0x0000e400ff027b82 */ /* 0x000eb00000000a00 */
[----:B------:R-:W1:Y:S01]  /*0070*/  S2UR UR4, SR_CTAID.X ;  /* 0x00000000000479c3 */ /* 0x000e620000002500 */
[----:B0-----:R-:W-:Y:S01]  /*0080*/  IMAD R4, R4, UR5, R5 ;  /* 0x0000000504047c24 */ /* 0x001fe2000f8e0205 */
[----:B--2---:R-:W-:-:S04]  /*0090*/  IADD3 R5, PT, PT, R2, -0x1, RZ ;  /* 0xffffffff02057810 */ /* 0x004fc80007ffe0ff */
[----:B------:R-:W-:Y:S02]  /*00a0*/  ISETP.GE.AND P0, PT, R4, R5, PT ;  /* 0x000000050400720c */ /* 0x000fe40003f06270 */
[----:B------:R-:W-:Y:S01]  /*00b0*/  IADD3 R5, PT, PT, R3, -0x1, RZ ;  /* 0xffffffff03057810 */ /* 0x000fe20007ffe0ff */
[----:B-1----:R-:W-:Y:S01]  /*00c0*/  IMAD R0, R0, UR4, R7 ;  /* 0x0000000400007c24 */ /* 0x002fe2000f8e0207 */
[----:B------:R-:W-:-:S04]  /*00d0*/  ISETP.EQ.OR P0, PT, R4, RZ, P0 ;  /* 0x000000ff0400720c */ /* 0x000fc80000702670 */
[----:B------:R-:W-:-:S04]  /*00e0*/  ISETP.LT.OR P0, PT, R0, 0x1, P0 ;  /* 0x000000010000780c */ /* 0x000fc80000701670 */
[----:B------:R-:W-:-:S13]  /*00f0*/  ISETP.GE.OR P0, PT, R0, R5, P0 ;  /* 0x000000050000720c */ /* 0x000fda0000706670 */
[----:B------:R-:W-:Y:S05]  /*0100*/  @P0 EXIT ;  /* 0x000000000000094d */ /* 0x000fea0003800000 */
[----:B------:R-:W0:Y:S01]  /*0110*/  LDCU.64 UR6, c[0x0][0x380] ;  /* 0x00007000ff0677ac */ /* 0x000e220008000a00 */
[----:B------:R-:W1:Y:S01]  /*0120*/  LDC.64 R10, c[0x0][0x380] ;  /* 0x0000e000ff0a7b82 */ /* 0x000e620000000a00 */
[----:B------:R-:W-:Y:S01]  /*0130*/  IMAD R15, R4, R3, RZ ;  /* 0x00000003040f7224 */ /* 0x000fe200078e02ff */
[----:B------:R-:W2:Y:S04]  /*0140*/  LDCU.64 UR4, c[0x0][0x358] ;  /* 0x00006b00ff0477ac */ /* 0x000ea80008000a00 */
[C---:B------:R-:W-:Y:S02]  /*0150*/  IADD3 R2, P0, PT, R0.reuse, R15, RZ ;  /* 0x0000000f00027210 */ /* 0x040fe40007f1e0ff */
[----:B------:R-:W-:Y:S01]  /*0160*/  IADD3 R4, PT, PT, R0, -R3, R15 ;  /* 0x8000000300047210 */ /* 0x000fe20007ffe00f */
[----:B------:R-:W3:Y:S01]  /*0170*/  LDC.64 R12, c[0x0][0x388] ;  /* 0x0000e200ff0c7b82 */ /* 0x000ee20000000a00 */
[----:B------:R-:W-:-:S02]  /*0180*/  LEA.HI.X.SX32 R5, R15, RZ, 0x1, P0 ;  /* 0x000000ff0f057211 */ /* 0x000fc400000f0eff */
[----:B------:R-:W-:Y:S02]  /*0190*/  LEA R7, R3, R4, 0x1 ;  /* 0x0000000403077211 */ /* 0x000fe400078e08ff */
[----:B0-----:R-:W-:-:S04]  /*01a0*/  LEA R8, P0, R2, UR6, 0x2 ;  /* 0x0000000602087c11 */ /* 0x001fc8000f8010ff */
[----:B------:R-:W-:Y:S01]  /*01b0*/  LEA.HI.X R9, R2, UR7, R5, 0x2, P0 ;  /* 0x0000000702097c11 */ /* 0x000fe200080f1405 */
[----:B-1----:R-:W-:-:S04]  /*01c0*/  IMAD.WIDE R4, R4, 0x4, R10 ;  /* 0x0000000404047825 */ /* 0x002fc800078e020a */
[----:B--2---:R-:W2:Y:S01]  /*01d0*/  LDG.E R2, desc[UR4][R8.64+0x4] ;  /* 0x0000040408027981 */ /* 0x004ea2000c1e1900 */
[----:B------:R-:W-:-:S03]  /*01e0*/  IMAD.WIDE R10, R7, 0x4, R10 ;  /* 0x00000004070a7825 */ /* 0x000fc600078e020a */
[----:B------:R-:W2:Y:S04]  /*01f0*/  LDG.E R17, desc[UR4][R8.64+-0x4] ;  /* 0xfffffc0408117981 */ /* 0x000ea8000c1e1900 */
[----:B------:R-:W4:Y:S04]  /*0200*/  LDG.E R19, desc[UR4][R4.64] ;  /* 0x0000000404137981 */ /* 0x000f28000c1e1900 */
[----:B------:R-:W5:Y:S01]  /*0210*/  LDG.E R11, desc[UR4][R10.64] ;  /* 0x000000040a0b7981 */ /* 0x000f62000c1e1900 */
[----:B------:R-:W0:Y:S01]  /*0220*/  LDC.64 R6, c[0x0][0x398] ;  /* 0x0000e600ff067b82 */ /* 0x000e220000000a00 */
[----:B------:R-:W-:-:S04]  /*0230*/  IMAD.IADD R15, R0, 0x1, R15 ;  /* 0x00000001000f7824 */ /* 0x000fc800078e020f */
[----:B---3--:R-:W-:-:S04]  /*0240*/  IMAD.WIDE R12, R15, 0x4, R12 ;  /* 0x000000040f0c7825 */ /* 0x008fc800078e020c */
[----:B--2---:R-:W-:-:S04]  /*0250*/  FADD R2, R2, R17 ;  /* 0x0000001102027221 */ /* 0x004fc80000000000 */
[----:B----4-:R-:W-:-:S04]  /*0260*/  FADD R2, R2, R19 ;  /* 0x0000001302027221 */ /* 0x010fc80000000000 */
[----:B-----5:R-:W-:-:S04]  /*0270*/  FADD R2, R2, R11 ;  /* 0x0000000b02027221 */ /* 0x020fc80000000000 */
[----:B------:R-:W-:Y:S01]  /*0280*/  FMUL R9, R2, 0.25 ;  /* 0x3e80000002097820 */ /* 0x000fe20000400000 */
[----:B------:R-:W-:-:S04]  /*0290*/  IMAD.WIDE R2, R3, 0x4, R4 ;  /* 0x0000000403027825 */ /* 0x000fc800078e0204 */
[----:B------:R1:W-:Y:S04]  /*02a0*/  STG.E desc[UR4][R12.64], R9 ;  /* 0x000000090c007986 */ /* 0x0003e8000c101904 */
[----:B------:R-:W2:Y:S04]  /*02b0*/  LDG.E R2, desc[UR4][R2.64] ;  /* 0x0000000402027981 */ /* 0x000ea8000c1e1900 */
[----:B0-----:R-:W3:Y:S01]  /*02c0*/  LDG.E R0, desc[UR4][R6.64] ;  /* 0x0000000406007981 */ /* 0x001ee2000c1e1900 */
[----:B--2---:R-:W-:-:S05]  /*02d0*/  FADD R5, R9, -R2 ;  /* 0x8000000209057221 */ /* 0x004fca0000000000 */
[----:B---3--:R-:W-:-:S13]  /*02e0*/  FSETP.GE.AND P0, PT, R0, |R5|, PT ;  /* 0x400000050000720b */ /* 0x008fda0003f06000 */
[----:B-1----:R-:W-:Y:S05]  /*02f0*/  @P0 EXIT ;  /* 0x000000000000094d */ /* 0x002fea0003800000 */
[----:B------:R-:W-:Y:S01]  /*0300*/  MOV R2, R0 ;  /* 0x0000000000027202 */ /* 0x000fe20000000f00 */
[----:B------:R-:W-:-:S07]  /*0310*/  FADD R3, |R5|, -RZ ;  /* 0x800000ff05037221 */ /* 0x000fce0000000200 */
.L_x_1:
[----:B------:R-:W-:Y:S01]  /*0320*/  FSETP.GTU.AND P0, PT, |R5|, R2, PT ;  /* 0x000000020500720b */ /* 0x000fe20003f0c200 */
[----:B------:R-:W-:-:S12]  /*0330*/  YIELD ;  /* 0x0000000000007946 */ /* 0x000fd80003800000 */
[----:B------:R-:W-:Y:S05]  /*0340*/  @!P0 EXIT ;  /* 0x000000000000894d */ /* 0x000fea0003800000 */
[----:B------:R-:W2:Y:S02]  /*0350*/  ATOMG.E.CAS.STRONG.GPU PT, R9, [R6], R2, R3 ;  /* 0x00000002060973a9 */ /* 0x000ea400001ee103 */
[----:B--2---:R-:W-:Y:S01]  /*0360*/  ISETP.NE.AND P0, PT, R2, R9, PT ;  /* 0x000000090200720c */ /* 0x004fe20003f05270 */
[----:B------:R-:W-:-:S12]  /*0370*/  IMAD.MOV.U32 R2, RZ, RZ, R9 ;  /* 0x000000ffff027224 */ /* 0x000fd800078e0009 */
[----:B------:R-:W-:Y:S05]  /*0380*/  @P0 BRA `(.L_x_1) ;  /* 0xfffffffc00e40947 */ /* 0x000fea000383ffff */
[----:B------:R-:W-:Y:S05]  /*0390*/  EXIT ;  /* 0x000000000000794d */ /* 0x000fea0003800000 */
.L_x_2:
        /* <DEDUP_REMOVED lines=14> */
.L_x_4:


//--------------------- .nv.shared.reserved.0     --------------------------
	.section	.nv.shared.reserved.0,"aw",@nobits
	.weak		__nv_reservedSMEM_offset_0_alias
	.size		__nv_reservedSMEM_offset_0_alias, 0, 64
	.other		__nv_reservedSMEM_offset_0_alias,@"STO_CUDA_RESERVED_SHARED STV_DEFAULT"
__nv_reservedSMEM_offset_0_alias:
	.zero		0
	.zero		64


//--------------------- .nv.constant0._Z11copy_kernelPfPKfii --------------------------
	.section	.nv.constant0._Z11copy_kernelPfPKfii,"a",@progbits
	.sectionflags	@""
	.align	4
.nv.constant0._Z11copy_kernelPfPKfii:
	.zero		920


//--------------------- .nv.constant0._Z13jacobi_kernelPKfPfiiS1_ --------------------------
	.section	.nv.constant0._Z13jacobi_kernelPKfPfiiS1_,"a",@progbits
	.sectionflags	@""
	.align	4
.nv.constant0._Z13jacobi_kernelPKfPfiiS1_:
	.zero		928


//--------------------- SYMBOLS --------------------------

	.type		.nv.reservedSmem.offset0,@object
	.size		.nv.reservedSmem.offset0,0x4
